	.headerflags	@"EF_CUDA_TEXMODE_UNIFIED EF_CUDA_64BIT_ADDRESS EF_CUDA_ACCELERATORS EF_CUDA_SM90 EF_CUDA_VIRTUAL_SM(EF_CUDA_SM90)"
	.elftype	@"ET_EXEC"


//--------------------- .nv.info                  --------------------------
	.section	.nv.info,"",@"SHT_CUDA_INFO"
	.align	4


	//----- nvinfo : EIATTR_REGCOUNT
	.align		4
        /*0000*/ 	.byte	0x04, 0x2f
        /*0002*/ 	.short	(.L_2 - .L_1)
	.align		4
.L_1:
        /*0004*/ 	.word	index@(triton_poi_fused_add_gelu_reflection_pad1d_4)
        /*0008*/ 	.word	0x0000000e


	//----- nvinfo : EIATTR_MIN_STACK_SIZE
	.align		4
.L_2:
        /*000c*/ 	.byte	0x04, 0x12
        /*000e*/ 	.short	(.L_4 - .L_3)
	.align		4
.L_3:
        /*0010*/ 	.word	index@(triton_poi_fused_add_gelu_reflection_pad1d_4)
        /*0014*/ 	.word	0x00000000


	//----- nvinfo : EIATTR_FRAME_SIZE
	.align		4
.L_4:
        /*0018*/ 	.byte	0x04, 0x11
        /*001a*/ 	.short	(.L_6 - .L_5)
	.align		4
.L_5:
        /*001c*/ 	.word	index@(triton_poi_fused_add_gelu_reflection_pad1d_4)
        /*0020*/ 	.word	0x00000000


	//----- nvinfo : EIATTR_MIN_STACK_SIZE
	.align		4
.L_6:
        /*0024*/ 	.byte	0x04, 0x12
        /*0026*/ 	.short	(.L_8 - .L_7)
	.align		4
.L_7:
        /*0028*/ 	.word	index@(triton_poi_fused_add_gelu_reflection_pad1d_4)
        /*002c*/ 	.word	0x00000000
.L_8:


//--------------------- .nv.info.triton_poi_fused_add_gelu_reflection_pad1d_4 --------------------------
	.section	.nv.info.triton_poi_fused_add_gelu_reflection_pad1d_4,"",@"SHT_CUDA_INFO"
	.sectionflags	@""
	.align	4


	//----- nvinfo : EIATTR_CUDA_API_VERSION
	.align		4
        /*0000*/ 	.byte	0x04, 0x37
        /*0002*/ 	.short	(.L_10 - .L_9)
.L_9:
        /*0004*/ 	.word	0x0000007c


	//----- nvinfo : EIATTR_KPARAM_INFO
	.align		4
.L_10:
        /*0008*/ 	.byte	0x04, 0x17
        /*000a*/ 	.short	(.L_12 - .L_11)
.L_11:
        /*000c*/ 	.word	0x00000000
        /*0010*/ 	.short	0x0003
        /*0012*/ 	.short	0x0018
        /*0014*/ 	.byte	0x00, 0xf0, 0x11, 0x00


	//----- nvinfo : EIATTR_KPARAM_INFO
	.align		4
.L_12:
        /*0018*/ 	.byte	0x04, 0x17
        /*001a*/ 	.short	(.L_14 - .L_13)
.L_13:
        /*001c*/ 	.word	0x00000000
        /*0020*/ 	.short	0x0002
        /*0022*/ 	.short	0x0010
        /*0024*/ 	.byte	0x00, 0xf4, 0x21, 0x00


	//----- nvinfo : EIATTR_KPARAM_INFO
	.align		4
.L_14:
        /*0028*/ 	.byte	0x04, 0x17
        /*002a*/ 	.short	(.L_16 - .L_15)
.L_15:
        /*002c*/ 	.word	0x00000000
        /*0030*/ 	.short	0x0001
        /*0032*/ 	.short	0x0008
        /*0034*/ 	.byte	0x00, 0xf4, 0x21, 0x00


	//----- nvinfo : EIATTR_KPARAM_INFO
	.align		4
.L_16:
        /*0038*/ 	.byte	0x04, 0x17
        /*003a*/ 	.short	(.L_18 - .L_17)
.L_17:
        /*003c*/ 	.word	0x00000000
        /*0040*/ 	.short	0x0000
        /*0042*/ 	.short	0x0000
        /*0044*/ 	.byte	0x00, 0xf4, 0x21, 0x00


	//----- nvinfo : EIATTR_SPARSE_MMA_MASK
	.align		4
.L_18:
        /*0048*/ 	.byte	0x03, 0x50
        /*004a*/ 	.short	0x0000


	//----- nvinfo : EIATTR_MAXREG_COUNT
	.align		4
        /*004c*/ 	.byte	0x03, 0x1b
        /*004e*/ 	.short	0x00ff


	//----- nvinfo : EIATTR_EXIT_INSTR_OFFSETS
	.align		4
        /*0050*/ 	.byte	0x04, 0x1c
        /*0052*/ 	.short	(.L_20 - .L_19)


	//   ....[0]....
.L_19:
        /*0054*/ 	.word	0x00000410


	//   ....[1]....
        /*0058*/ 	.word	0x00000430


	//----- nvinfo : EIATTR_REQNTID
	.align		4
.L_20:
        /*005c*/ 	.byte	0x04, 0x10
        /*005e*/ 	.short	(.L_22 - .L_21)
.L_21:
        /*0060*/ 	.word	0x00000080
        /*0064*/ 	.word	0x00000001
        /*0068*/ 	.word	0x00000001


	//----- nvinfo : EIATTR_CBANK_PARAM_SIZE
	.align		4
.L_22:
        /*006c*/ 	.byte	0x03, 0x19
        /*006e*/ 	.short	0x001c


	//----- nvinfo : EIATTR_PARAM_CBANK
	.align		4
        /*0070*/ 	.byte	0x04, 0x0a
        /*0072*/ 	.short	(.L_24 - .L_23)
	.align		4
.L_23:
        /*0074*/ 	.word	index@(.nv.constant0.triton_poi_fused_add_gelu_reflection_pad1d_4)
        /*0078*/ 	.short	0x0210
        /*007a*/ 	.short	0x001c


	//----- nvinfo : EIATTR_SW_WAR
	.align		4
.L_24:
        /*007c*/ 	.byte	0x04, 0x36
        /*007e*/ 	.short	(.L_26 - .L_25)
.L_25:
        /*0080*/ 	.word	0x00000008
.L_26:


//--------------------- .nv.callgraph             --------------------------
	.section	.nv.callgraph,"",@"SHT_CUDA_CALLGRAPH"
	.align	4
	.sectionentsize	8
	.align		4
        /*0000*/ 	.word	0x00000000
	.align		4
        /*0004*/ 	.word	0xffffffff
	.align		4
        /*0008*/ 	.word	0x00000000
	.align		4
        /*000c*/ 	.word	0xfffffffe
	.align		4
        /*0010*/ 	.word	0x00000000
	.align		4
        /*0014*/ 	.word	0xfffffffd
	.align		4
        /*0018*/ 	.word	0x00000000
	.align		4
        /*001c*/ 	.word	0xfffffffc


//--------------------- .nv.constant4             --------------------------
	.section	.nv.constant4,"a",@progbits
	.align	8
	.align		8
.nv.constant4:
        /*0000*/ 	.dword	_$_str


//--------------------- .text.triton_poi_fused_add_gelu_reflection_pad1d_4 --------------------------
	.section	.text.triton_poi_fused_add_gelu_reflection_pad1d_4,"ax",@progbits
	.align	128
        .global         triton_poi_fused_add_gelu_reflection_pad1d_4
        .type           triton_poi_fused_add_gelu_reflection_pad1d_4,@function
        .size           triton_poi_fused_add_gelu_reflection_pad1d_4,(.L_x_1 - triton_poi_fused_add_gelu_reflection_pad1d_4)
        .other          triton_poi_fused_add_gelu_reflection_pad1d_4,@"STO_CUDA_ENTRY STV_DEFAULT"
triton_poi_fused_add_gelu_reflection_pad1d_4:
.text.triton_poi_fused_add_gelu_reflection_pad1d_4:
[----:B------:R-:W0:Y:S02]  /*0000*/  LDC R1, c[0x0][0x28] ;  /* 0x00000a00ff017b82 */ /* 0x000e240000000800 */
[----:B------:R-:W1:Y:S01]  /*0010*/  S2R R0, SR_TID.X ;  /* 0x0000000000007919 */ /* 0x000e620000002100 */
[----:B------:R-:W-:Y:S01]  /*0020*/  ULDC.64 UR4, c[0x0][0x210] ;  /* 0x0000840000047ab9 */ /* 0x000fe20000000a00 */
[----:B------:R-:W-:Y:S01]  /*0030*/  ULDC.64 UR6, c[0x0][0x218] ;  /* 0x0000860000067ab9 */ /* 0x000fe20000000a00 */
[----:B------:R-:W2:Y:S01]  /*0040*/  S2R R3, SR_CTAID.X ;  /* 0x0000000000037919 */ /* 0x000ea20000002500 */
[----:B-1----:R-:W-:-:S05]  /*0050*/  LOP3.LUT R0, R0, 0x7f, RZ, 0xc0, !PT ;  /* 0x0000007f00007812 */ /* 0x002fca00078ec0ff */
[----:B--2---:R-:W-:-:S05]  /*0060*/  IMAD R0, R3, 0x80, R0 ;  /* 0x0000008003007824 */ /* 0x004fca00078e0200 */
[----:B------:R-:W-:Y:S02]  /*0070*/  SHF.R.S32.HI R3, RZ, 0x1f, R0 ;  /* 0x0000001fff037819 */ /* 0x000fe40000011400 */
[----:B------:R-:W-:Y:S02]  /*0080*/  ISETP.GE.AND P0, PT, R0, 0x80, PT ;  /* 0x000000800000780c */ /* 0x000fe40003f06270 */
[----:B------:R-:W-:-:S04]  /*0090*/  LEA.HI R3, R3, R0, RZ, 0x3 ;  /* 0x0000000003037211 */ /* 0x000fc800078f18ff */
[----:B------:R-:W-:Y:S02]  /*00a0*/  LOP3.LUT R5, R3, 0xfffffff8, RZ, 0xc0, !PT ;  /* 0xfffffff803057812 */ /* 0x000fe400078ec0ff */
[----:B------:R-:W-:Y:S02]  /*00b0*/  SHF.R.S32.HI R3, RZ, 0x3, R3 ;  /* 0x00000003ff037819 */ /* 0x000fe40000011403 */
[----:B------:R-:W-:Y:S02]  /*00c0*/  IADD3 R5, R0, -0x2, -R5 ;  /* 0xfffffffe00057810 */ /* 0x000fe40007ffe805 */
[----:B------:R-:W-:Y:S02]  /*00d0*/  SHF.L.U32 R3, R3, 0x2, RZ ;  /* 0x0000000203037819 */ /* 0x000fe400000006ff */
[----:B------:R-:W-:-:S05]  /*00e0*/  IABS R2, R5 ;  /* 0x0000000500027213 */ /* 0x000fca0000000000 */
[----:B------:R-:W-:-:S05]  /*00f0*/  VIADD R2, R2, 0xfffffffd ;  /* 0xfffffffd02027836 */ /* 0x000fca0000000000 */
[----:B------:R-:W-:-:S04]  /*0100*/  IABS R4, R2 ;  /* 0x0000000200047213 */ /* 0x000fc80000000000 */
[----:B------:R-:W-:Y:S02]  /*0110*/  SHF.R.S32.HI R2, RZ, 0x1f, R4 ;  /* 0x0000001fff027819 */ /* 0x000fe40000011404 */
[----:B------:R-:W-:-:S04]  /*0120*/  IADD3 R4, P1, R3, -R4, RZ ;  /* 0x8000000403047210 */ /* 0x000fc80007f3e0ff */
[----:B------:R-:W-:Y:S01]  /*0130*/  LEA.HI.X.SX32 R3, R3, ~R2, 0x1, P1 ;  /* 0x8000000203037211 */ /* 0x000fe200008f0eff */
[----:B------:R-:W-:-:S03]  /*0140*/  IMAD.SHL.U32 R6, R4, 0x4, RZ ;  /* 0x0000000404067824 */ /* 0x000fc600078e00ff */
[----:B------:R-:W-:Y:S01]  /*0150*/  SHF.L.U64.HI R2, R4, 0x2, R3 ;  /* 0x0000000204027819 */ /* 0x000fe20000010203 */
[----:B------:R-:W-:Y:S01]  /*0160*/  IMAD.MOV.U32 R3, RZ, RZ, RZ ;  /* 0x000000ffff037224 */ /* 0x000fe200078e00ff */
[----:B------:R-:W-:-:S04]  /*0170*/  IADD3 R4, P1, R6, UR4, RZ ;  /* 0x0000000406047c10 */ /* 0x000fc8000ff3e0ff */
[----:B------:R-:W-:Y:S01]  /*0180*/  IADD3.X R5, R2, UR5, RZ, P1, !PT ;  /* 0x0000000502057c10 */ /* 0x000fe20008ffe4ff */
[----:B------:R-:W-:-:S04]  /*0190*/  ULDC.64 UR4, c[0x0][0x208] ;  /* 0x0000820000047ab9 */ /* 0x000fc80000000a00 */
[----:B------:R1:W2:Y:S01]  /*01a0*/  @!P0 LDG.E.EL R3, desc[UR4][R4.64+0xc] ;  /* 0x00000c0404038981 */ /* 0x0002a2000c2e1900 */
[----:B------:R-:W-:-:S04]  /*01b0*/  IADD3 R6, P1, R6, UR6, RZ ;  /* 0x0000000606067c10 */ /* 0x000fc8000ff3e0ff */
[----:B------:R-:W-:Y:S01]  /*01c0*/  IADD3.X R7, R2, UR7, RZ, P1, !PT ;  /* 0x0000000702077c10 */ /* 0x000fe20008ffe4ff */
[----:B------:R-:W-:-:S10]  /*01d0*/  HFMA2.MMA R2, -RZ, RZ, 0, 0 ;  /* 0x00000000ff027435 */ /* 0x000fd400000001ff */
[----:B------:R3:W4:Y:S01]  /*01e0*/  @!P0 LDG.E.EL R2, desc[UR4][R6.64+0xc] ;  /* 0x00000c0406028981 */ /* 0x000722000c2e1900 */
[----:B------:R-:W-:Y:S01]  /*01f0*/  IMAD.MOV.U32 R8, RZ, RZ, 0x3789ca3c ;  /* 0x3789ca3cff087424 */ /* 0x000fe200078e00ff */
[----:B------:R-:W-:Y:S01]  /*0200*/  MOV R9, 0xb9f560b9 ;  /* 0xb9f560b900097802 */ /* 0x000fe20000000f00 */
[----:B-1----:R-:W-:Y:S01]  /*0210*/  HFMA2.MMA R5, -RZ, RZ, -1.26171875, -2.110004425048828125e-05 ;  /* 0xbd0c8162ff057435 */ /* 0x002fe200000001ff */
[----:B------:R-:W-:Y:S01]  /*0220*/  IMAD.MOV.U32 R4, RZ, RZ, 0x3bac840b ;  /* 0x3bac840bff047424 */ /* 0x000fe200078e00ff */
[----:B---3--:R-:W-:Y:S01]  /*0230*/  MOV R6, 0x3e1cf906 ;  /* 0x3e1cf90600067802 */ /* 0x008fe20000000f00 */
[C---:B--2---:R-:W-:Y:S01]  /*0240*/  FMUL R11, R3.reuse, 0.70710676908493041992 ;  /* 0x3f3504f3030b7820 */ /* 0x044fe20000400000 */
[----:B------:R-:W-:-:S03]  /*0250*/  FMUL R3, R3, 0.5 ;  /* 0x3f00000003037820 */ /* 0x000fc60000400000 */
[----:B------:R-:W-:-:S05]  /*0260*/  FADD.FTZ R10, |R11|, -RZ ;  /* 0x800000ff0b0a7221 */ /* 0x000fca0000010200 */
[----:B------:R-:W-:-:S13]  /*0270*/  FSETP.GE.AND P1, PT, R10, 1.0029599666595458984, PT ;  /* 0x3f8060fe0a00780b */ /* 0x000fda0003f26000 */
[----:B------:R-:W-:Y:S01]  /*0280*/  @!P1 MOV R8, 0x38b1e96a ;  /* 0x38b1e96a00089802 */ /* 0x000fe20000000f00 */
[----:B------:R-:W-:Y:S02]  /*0290*/  @!P1 IMAD.MOV.U32 R9, RZ, RZ, -0x45a8b2e0 ;  /* 0xba574d20ff099424 */ /* 0x000fe400078e00ff */
[----:B------:R-:W-:Y:S01]  /*02a0*/  @!P1 FMUL R10, R11, R11 ;  /* 0x0000000b0b0a9220 */ /* 0x000fe20000400000 */
[----:B------:R-:W-:Y:S02]  /*02b0*/  @!P1 IMAD.MOV.U32 R4, RZ, RZ, 0x3baad5ea ;  /* 0x3baad5eaff049424 */ /* 0x000fe400078e00ff */
[----:B------:R-:W-:Y:S02]  /*02c0*/  @!P1 IMAD.MOV.U32 R5, RZ, RZ, -0x4323e419 ;  /* 0xbcdc1be7ff059424 */ /* 0x000fe400078e00ff */
[----:B------:R-:W-:Y:S01]  /*02d0*/  FFMA.FTZ R9, R10, R8, R9 ;  /* 0x000000080a097223 */ /* 0x000fe20000010009 */
[----:B------:R-:W-:-:S03]  /*02e0*/  @!P1 IMAD.MOV.U32 R6, RZ, RZ, 0x3de718af ;  /* 0x3de718afff069424 */ /* 0x000fc600078e00ff */
[----:B------:R-:W-:Y:S01]  /*02f0*/  FFMA.FTZ R8, R9, R10, R4 ;  /* 0x0000000a09087223 */ /* 0x000fe20000010004 */
[----:B------:R-:W-:-:S03]  /*0300*/  HFMA2.MMA R4, -RZ, RZ, 1.853515625, -0.00091457366943359375 ;  /* 0x3f6a937eff047435 */ /* 0x000fc600000001ff */
[-C--:B------:R-:W-:Y:S01]  /*0310*/  FFMA.FTZ R7, R8, R10.reuse, R5 ;  /* 0x0000000a08077223 */ /* 0x080fe20000010005 */
[----:B------:R-:W-:Y:S02]  /*0320*/  MOV R5, 0x3f20d842 ;  /* 0x3f20d84200057802 */ /* 0x000fe40000000f00 */
[----:B------:R-:W-:Y:S02]  /*0330*/  @!P1 IMAD.MOV.U32 R4, RZ, RZ, -0x413f6c54 ;  /* 0xbec093acff049424 */ /* 0x000fe400078e00ff */
[----:B------:R-:W-:Y:S01]  /*0340*/  FFMA.FTZ R7, R7, R10, R6 ;  /* 0x0000000a07077223 */ /* 0x000fe20000010006 */
[----:B------:R-:W-:-:S03]  /*0350*/  @!P1 MOV R5, 0x3e0375d3 ;  /* 0x3e0375d300059802 */ /* 0x000fc60000000f00 */
[----:B------:R-:W-:Y:S01]  /*0360*/  FFMA.FTZ R4, R7, R10, R4 ;  /* 0x0000000a07047223 */ /* 0x000fe20000010004 */
[----:B------:R-:W-:-:S03]  /*0370*/  FSEL R7, -R10, R11, P1 ;  /* 0x0000000b0a077208 */ /* 0x000fc60000800100 */
[----:B------:R-:W-:-:S04]  /*0380*/  FFMA.FTZ R4, R4, R10, R5 ;  /* 0x0000000a04047223 */ /* 0x000fc80000010005 */
[----:B------:R-:W-:Y:S02]  /*0390*/  FFMA.FTZ R7, R4, R7, R7 ;  /* 0x0000000704077223 */ /* 0x000fe40000010007 */
[----:B------:R-:W1:Y:S02]  /*03a0*/  LDC.64 R4, c[0x0][0x220] ;  /* 0x00008800ff047b82 */ /* 0x000e640000000a00 */
[----:B------:R-:W2:Y:S02]  /*03b0*/  @P1 MUFU.EX2 R6, R7 ;  /* 0x0000000700061308 */ /* 0x000ea40000000800 */
[----:B--2---:R-:W-:-:S05]  /*03c0*/  @P1 FADD R6, -R6, 1 ;  /* 0x3f80000006061421 */ /* 0x004fca0000000100 */
[----:B------:R-:W-:Y:S01]  /*03d0*/  @P1 LOP3.LUT R7, R6, 0x80000000, R11, 0xf8, !PT ;  /* 0x8000000006071812 */ /* 0x000fe200078ef80b */
[----:B-1----:R-:W-:-:S04]  /*03e0*/  IMAD.WIDE R4, R0, 0x4, R4 ;  /* 0x0000000400047825 */ /* 0x002fc800078e0204 */
[----:B------:R-:W-:-:S04]  /*03f0*/  FADD R6, R7, 1 ;  /* 0x3f80000007067421 */ /* 0x000fc80000000000 */
[----:B----4-:R-:W-:Y:S01]  /*0400*/  FFMA R3, R3, R6, R2 ;  /* 0x0000000603037223 */ /* 0x010fe20000000002 */
[----:B------:R-:W-:Y:S06]  /*0410*/  @P0 EXIT ;  /* 0x000000000000094d */ /* 0x000fec0003800000 */
[----:B------:R-:W-:Y:S01]  /*0420*/  STG.E desc[UR4][R4.64], R3 ;  /* 0x0000000304007986 */ /* 0x000fe2000c101904 */
[----:B------:R-:W-:Y:S05]  /*0430*/  EXIT ;  /* 0x000000000000794d */ /* 0x000fea0003800000 */
.L_x_0:
[----:B------:R-:W-:-:S00]  /*0440*/  BRA `(.L_x_0) ;  /* 0xfffffffc00fc7947 */ /* 0x000fc0000383ffff */
[----:B------:R-:W-:-:S00]  /*0450*/  NOP ;  /* 0x0000000000007918 */ /* 0x000fc00000000000 */
        /* <DEDUP_REMOVED lines=10> */
.L_x_1:


//--------------------- .nv.global.init           --------------------------
	.section	.nv.global.init,"aw",@progbits
.nv.global.init:
	.type		_$_str,@object
	.size		_$_str,(.L_0 - _$_str)
_$_str:
        /*0000*/ 	.byte	0x5f, 0x5f, 0x43, 0x55, 0x44, 0x41, 0x5f, 0x46, 0x54, 0x5a, 0x00
.L_0:


//--------------------- .nv.constant0.triton_poi_fused_add_gelu_reflection_pad1d_4 --------------------------
	.section	.nv.constant0.triton_poi_fused_add_gelu_reflection_pad1d_4,"a",@progbits
	.sectionflags	@""
	.align	4
.nv.constant0.triton_poi_fused_add_gelu_reflection_pad1d_4:
	.zero		556
